	.headerflags	@"EF_CUDA_TEXMODE_UNIFIED EF_CUDA_64BIT_ADDRESS EF_CUDA_ACCELERATORS EF_CUDA_SM90 EF_CUDA_VIRTUAL_SM(EF_CUDA_SM90)"
	.elftype	@"ET_EXEC"


//--------------------- .nv.info                  --------------------------
	.section	.nv.info,"",@"SHT_CUDA_INFO"
	.align	4


	//----- nvinfo : EIATTR_REGCOUNT
	.align		4
        /*0000*/ 	.byte	0x04, 0x2f
        /*0002*/ 	.short	(.L_2 - .L_1)
	.align		4
.L_1:
        /*0004*/ 	.word	index@(triton_poi_fused__softmax_add_log_neg_2)
        /*0008*/ 	.word	0x00000020


	//----- nvinfo : EIATTR_MIN_STACK_SIZE
	.align		4
.L_2:
        /*000c*/ 	.byte	0x04, 0x12
        /*000e*/ 	.short	(.L_4 - .L_3)
	.align		4
.L_3:
        /*0010*/ 	.word	index@(triton_poi_fused__softmax_add_log_neg_2)
        /*0014*/ 	.word	0x00000000


	//----- nvinfo : EIATTR_FRAME_SIZE
	.align		4
.L_4:
        /*0018*/ 	.byte	0x04, 0x11
        /*001a*/ 	.short	(.L_6 - .L_5)
	.align		4
.L_5:
        /*001c*/ 	.word	index@(triton_poi_fused__softmax_add_log_neg_2)
        /*0020*/ 	.word	0x00000000


	//----- nvinfo : EIATTR_MIN_STACK_SIZE
	.align		4
.L_6:
        /*0024*/ 	.byte	0x04, 0x12
        /*0026*/ 	.short	(.L_8 - .L_7)
	.align		4
.L_7:
        /*0028*/ 	.word	index@(triton_poi_fused__softmax_add_log_neg_2)
        /*002c*/ 	.word	0x00000000
.L_8:


//--------------------- .nv.info.triton_poi_fused__softmax_add_log_neg_2 --------------------------
	.section	.nv.info.triton_poi_fused__softmax_add_log_neg_2,"",@"SHT_CUDA_INFO"
	.sectionflags	@""
	.align	4


	//----- nvinfo : EIATTR_CUDA_API_VERSION
	.align		4
        /*0000*/ 	.byte	0x04, 0x37
        /*0002*/ 	.short	(.L_10 - .L_9)
.L_9:
        /*0004*/ 	.word	0x0000007c


	//----- nvinfo : EIATTR_KPARAM_INFO
	.align		4
.L_10:
        /*0008*/ 	.byte	0x04, 0x17
        /*000a*/ 	.short	(.L_12 - .L_11)
.L_11:
        /*000c*/ 	.word	0x00000000
        /*0010*/ 	.short	0x0005
        /*0012*/ 	.short	0x0028
        /*0014*/ 	.byte	0x00, 0xf0, 0x11, 0x00


	//----- nvinfo : EIATTR_KPARAM_INFO
	.align		4
.L_12:
        /*0018*/ 	.byte	0x04, 0x17
        /*001a*/ 	.short	(.L_14 - .L_13)
.L_13:
        /*001c*/ 	.word	0x00000000
        /*0020*/ 	.short	0x0004
        /*0022*/ 	.short	0x0020
        /*0024*/ 	.byte	0x00, 0xf4, 0x21, 0x00


	//----- nvinfo : EIATTR_KPARAM_INFO
	.align		4
.L_14:
        /*0028*/ 	.byte	0x04, 0x17
        /*002a*/ 	.short	(.L_16 - .L_15)
.L_15:
        /*002c*/ 	.word	0x00000000
        /*0030*/ 	.short	0x0003
        /*0032*/ 	.short	0x0018
        /*0034*/ 	.byte	0x00, 0xf4, 0x21, 0x00


	//----- nvinfo : EIATTR_KPARAM_INFO
	.align		4
.L_16:
        /*0038*/ 	.byte	0x04, 0x17
        /*003a*/ 	.short	(.L_18 - .L_17)
.L_17:
        /*003c*/ 	.word	0x00000000
        /*0040*/ 	.short	0x0002
        /*0042*/ 	.short	0x0010
        /*0044*/ 	.byte	0x00, 0xf4, 0x21, 0x00


	//----- nvinfo : EIATTR_KPARAM_INFO
	.align		4
.L_18:
        /*0048*/ 	.byte	0x04, 0x17
        /*004a*/ 	.short	(.L_20 - .L_19)
.L_19:
        /*004c*/ 	.word	0x00000000
        /*0050*/ 	.short	0x0001
        /*0052*/ 	.short	0x0008
        /*0054*/ 	.byte	0x00, 0xf4, 0x21, 0x00


	//----- nvinfo : EIATTR_KPARAM_INFO
	.align		4
.L_20:
        /*0058*/ 	.byte	0x04, 0x17
        /*005a*/ 	.short	(.L_22 - .L_21)
.L_21:
        /*005c*/ 	.word	0x00000000
        /*0060*/ 	.short	0x0000
        /*0062*/ 	.short	0x0000
        /*0064*/ 	.byte	0x00, 0xf4, 0x21, 0x00


	//----- nvinfo : EIATTR_SPARSE_MMA_MASK
	.align		4
.L_22:
        /*0068*/ 	.byte	0x03, 0x50
        /*006a*/ 	.short	0x0000


	//----- nvinfo : EIATTR_MAXREG_COUNT
	.align		4
        /*006c*/ 	.byte	0x03, 0x1b
        /*006e*/ 	.short	0x00ff


	//----- nvinfo : EIATTR_EXIT_INSTR_OFFSETS
	.align		4
        /*0070*/ 	.byte	0x04, 0x1c
        /*0072*/ 	.short	(.L_24 - .L_23)


	//   ....[0]....
.L_23:
        /*0074*/ 	.word	0x00000a60


	//   ....[1]....
        /*0078*/ 	.word	0x00000a80


	//----- nvinfo : EIATTR_REQNTID
	.align		4
.L_24:
        /*007c*/ 	.byte	0x04, 0x10
        /*007e*/ 	.short	(.L_26 - .L_25)
.L_25:
        /*0080*/ 	.word	0x00000080
        /*0084*/ 	.word	0x00000001
        /*0088*/ 	.word	0x00000001


	//----- nvinfo : EIATTR_CBANK_PARAM_SIZE
	.align		4
.L_26:
        /*008c*/ 	.byte	0x03, 0x19
        /*008e*/ 	.short	0x002c


	//----- nvinfo : EIATTR_PARAM_CBANK
	.align		4
        /*0090*/ 	.byte	0x04, 0x0a
        /*0092*/ 	.short	(.L_28 - .L_27)
	.align		4
.L_27:
        /*0094*/ 	.word	index@(.nv.constant0.triton_poi_fused__softmax_add_log_neg_2)
        /*0098*/ 	.short	0x0210
        /*009a*/ 	.short	0x002c


	//----- nvinfo : EIATTR_SW_WAR
	.align		4
.L_28:
        /*009c*/ 	.byte	0x04, 0x36
        /*009e*/ 	.short	(.L_30 - .L_29)
.L_29:
        /*00a0*/ 	.word	0x00000008
.L_30:


//--------------------- .nv.callgraph             --------------------------
	.section	.nv.callgraph,"",@"SHT_CUDA_CALLGRAPH"
	.align	4
	.sectionentsize	8
	.align		4
        /*0000*/ 	.word	0x00000000
	.align		4
        /*0004*/ 	.word	0xffffffff
	.align		4
        /*0008*/ 	.word	0x00000000
	.align		4
        /*000c*/ 	.word	0xfffffffe
	.align		4
        /*0010*/ 	.word	0x00000000
	.align		4
        /*0014*/ 	.word	0xfffffffd
	.align		4
        /*0018*/ 	.word	0x00000000
	.align		4
        /*001c*/ 	.word	0xfffffffc


//--------------------- .nv.constant4             --------------------------
	.section	.nv.constant4,"a",@progbits
	.align	8
	.align		8
.nv.constant4:
        /*0000*/ 	.dword	_$_str


//--------------------- .text.triton_poi_fused__softmax_add_log_neg_2 --------------------------
	.section	.text.triton_poi_fused__softmax_add_log_neg_2,"ax",@progbits
	.align	128
        .global         triton_poi_fused__softmax_add_log_neg_2
        .type           triton_poi_fused__softmax_add_log_neg_2,@function
        .size           triton_poi_fused__softmax_add_log_neg_2,(.L_x_1 - triton_poi_fused__softmax_add_log_neg_2)
        .other          triton_poi_fused__softmax_add_log_neg_2,@"STO_CUDA_ENTRY STV_DEFAULT"
triton_poi_fused__softmax_add_log_neg_2:
.text.triton_poi_fused__softmax_add_log_neg_2:
[----:B------:R-:W0:Y:S01]  /*0000*/  LDC R1, c[0x0][0x28] ;  /* 0x00000a00ff017b82 */ /* 0x000e220000000800 */
[----:B------:R-:W1:Y:S07]  /*0010*/  S2R R0, SR_TID.X ;  /* 0x0000000000007919 */ /* 0x000e6e0000002100 */
[----:B------:R-:W2:Y:S01]  /*0020*/  LDC.64 R4, c[0x0][0x210] ;  /* 0x00008400ff047b82 */ /* 0x000ea20000000a00 */
[----:B------:R-:W-:Y:S01]  /*0030*/  CS2R R6, SRZ ;  /* 0x0000000000067805 */ /* 0x000fe2000001ff00 */
[----:B------:R-:W-:Y:S01]  /*0040*/  ULDC.64 UR4, c[0x0][0x208] ;  /* 0x0000820000047ab9 */ /* 0x000fe20000000a00 */
[----:B------:R-:W3:Y:S05]  /*0050*/  S2R R3, SR_CTAID.X ;  /* 0x0000000000037919 */ /* 0x000eea0000002500 */
[----:B------:R-:W4:Y:S08]  /*0060*/  LDC.64 R20, c[0x0][0x218] ;  /* 0x00008600ff147b82 */ /* 0x000f300000000a00 */
[----:B------:R-:W5:Y:S01]  /*0070*/  LDC.64 R24, c[0x0][0x220] ;  /* 0x00008800ff187b82 */ /* 0x000f620000000a00 */
[----:B------:R-:W-:-:S02]  /*0080*/  CS2R R12, SRZ ;  /* 0x00000000000c7805 */ /* 0x000fc4000001ff00 */
[----:B------:R-:W-:Y:S01]  /*0090*/  CS2R R10, SRZ ;  /* 0x00000000000a7805 */ /* 0x000fe2000001ff00 */
[----:B------:R-:W-:Y:S01]  /*00a0*/  HFMA2.MMA R22, -RZ, RZ, 1.5048828125, 33.21875 ;  /* 0x3e055027ff167435 */ /* 0x000fe200000001ff */
[----:B------:R-:W-:Y:S01]  /*00b0*/  ULDC.64 UR6, c[0x0][0x230] ;  /* 0x00008c0000067ab9 */ /* 0x000fe20000000a00 */
[----:B-1----:R-:W-:-:S04]  /*00c0*/  SHF.L.U32 R0, R0, 0x1, RZ ;  /* 0x0000000100007819 */ /* 0x002fc800000006ff */
[----:B------:R-:W-:-:S04]  /*00d0*/  LOP3.LUT R0, R0, 0xfe, RZ, 0xc0, !PT ;  /* 0x000000fe00007812 */ /* 0x000fc800078ec0ff */
[----:B---3--:R-:W-:-:S04]  /*00e0*/  LEA R0, R3, R0, 0x8 ;  /* 0x0000000003007211 */ /* 0x008fc800078e40ff */
[C---:B------:R-:W-:Y:S01]  /*00f0*/  ISETP.GE.AND P0, PT, R0.reuse, 0x100, PT ;  /* 0x000001000000780c */ /* 0x040fe20003f06270 */
[----:B--2---:R-:W-:-:S12]  /*0100*/  IMAD.WIDE R4, R0, 0x4, R4 ;  /* 0x0000000400047825 */ /* 0x004fd800078e0204 */
[----:B------:R-:W2:Y:S01]  /*0110*/  @!P0 LDG.E.64 R6, desc[UR4][R4.64] ;  /* 0x0000000404068981 */ /* 0x000ea2000c1e1b00 */
[----:B------:R-:W-:-:S04]  /*0120*/  SHF.R.S32.HI R3, RZ, 0x17, R3 ;  /* 0x00000017ff037819 */ /* 0x000fc80000011403 */
[----:B------:R-:W-:-:S04]  /*0130*/  SGXT R3, R3, 0x1 ;  /* 0x000000010303781a */ /* 0x000fc80000000200 */
[CC--:B------:R-:W-:Y:S02]  /*0140*/  LEA.HI R2, R3.reuse, R0.reuse, RZ, 0x4 ;  /* 0x0000000003027211 */ /* 0x0c0fe400078f20ff */
[----:B------:R-:W-:Y:S02]  /*0150*/  LEA.HI R8, R3, R0, RZ, 0x6 ;  /* 0x0000000003087211 */ /* 0x000fe400078f30ff */
[----:B------:R-:W-:Y:S02]  /*0160*/  LOP3.LUT R3, R2, 0xfffffff0, RZ, 0xc0, !PT ;  /* 0xfffffff002037812 */ /* 0x000fe400078ec0ff */
[----:B------:R-:W-:Y:S02]  /*0170*/  SHF.R.S32.HI R8, RZ, 0x6, R8 ;  /* 0x00000006ff087819 */ /* 0x000fe40000011408 */
[----:B------:R-:W-:-:S04]  /*0180*/  IADD3 R3, R0, -R3, RZ ;  /* 0x8000000300037210 */ /* 0x000fc80007ffe0ff */
[----:B------:R-:W-:Y:S02]  /*0190*/  LEA R23, R8, R3, 0x4 ;  /* 0x0000000308177211 */ /* 0x000fe400078e20ff */
[----:B------:R-:W-:-:S03]  /*01a0*/  CS2R R2, SRZ ;  /* 0x0000000000027805 */ /* 0x000fc6000001ff00 */
[----:B------:R-:W-:-:S04]  /*01b0*/  IMAD R27, R8, 0x30, R23 ;  /* 0x00000030081b7824 */ /* 0x000fc800078e0217 */
[--C-:B----4-:R-:W-:Y:S01]  /*01c0*/  IMAD.WIDE R14, R27, 0x4, R20.reuse ;  /* 0x000000041b0e7825 */ /* 0x110fe200078e0214 */
[----:B------:R-:W-:Y:S02]  /*01d0*/  IADD3 R29, R27, 0x10, RZ ;  /* 0x000000101b1d7810 */ /* 0x000fe40007ffe0ff */
[----:B------:R-:W-:Y:S02]  /*01e0*/  CS2R R8, SRZ ;  /* 0x0000000000087805 */ /* 0x000fe4000001ff00 */
[----:B------:R1:W3:Y:S01]  /*01f0*/  @!P0 LDG.E.EL.64 R2, desc[UR4][R14.64] ;  /* 0x000000040e028981 */ /* 0x0002e2000c2e1b00 */
[----:B------:R-:W-:Y:S01]  /*0200*/  IMAD.WIDE R28, R29, 0x4, R20 ;  /* 0x000000041d1c7825 */ /* 0x000fe200078e0214 */
[----:B------:R-:W-:-:S03]  /*0210*/  IADD3 R17, R27, 0x20, RZ ;  /* 0x000000201b117810 */ /* 0x000fc60007ffe0ff */
[--C-:B------:R-:W-:Y:S01]  /*0220*/  IMAD.WIDE R18, R0, 0x4, R20.reuse ;  /* 0x0000000400127825 */ /* 0x100fe200078e0214 */
[----:B------:R-:W4:Y:S03]  /*0230*/  @!P0 LDG.E.EL.64 R8, desc[UR4][R28.64] ;  /* 0x000000041c088981 */ /* 0x000f26000c2e1b00 */
[----:B------:R-:W-:Y:S01]  /*0240*/  IMAD.WIDE R16, R17, 0x4, R20 ;  /* 0x0000000411107825 */ /* 0x000fe200078e0214 */
[----:B-1----:R-:W-:Y:S01]  /*0250*/  CS2R R14, SRZ ;  /* 0x00000000000e7805 */ /* 0x002fe2000001ff00 */
[----:B------:R-:W3:Y:S02]  /*0260*/  @!P0 LDG.E.64 R12, desc[UR4][R18.64] ;  /* 0x00000004120c8981 */ /* 0x000ee4000c1e1b00 */
[----:B-----5:R-:W-:Y:S02]  /*0270*/  IMAD.WIDE R24, R23, 0x4, R24 ;  /* 0x0000000417187825 */ /* 0x020fe400078e0218 */
[----:B------:R1:W5:Y:S04]  /*0280*/  @!P0 LDG.E.EL.64 R10, desc[UR4][R16.64] ;  /* 0x00000004100a8981 */ /* 0x000368000c2e1b00 */
[----:B------:R2:W3:Y:S01]  /*0290*/  @!P0 LDG.E.EL.64 R14, desc[UR4][R24.64] ;  /* 0x00000004180e8981 */ /* 0x0004e2000c2e1b00 */
[----:B------:R-:W-:Y:S01]  /*02a0*/  VIADD R27, R27, 0x30 ;  /* 0x000000301b1b7836 */ /* 0x000fe20000000000 */
[----:B-1----:R-:W1:Y:S03]  /*02b0*/  LDC.64 R16, c[0x0][0x228] ;  /* 0x00008a00ff107b82 */ /* 0x002e660000000a00 */
[----:B------:R-:W-:Y:S01]  /*02c0*/  IMAD.WIDE R28, R27, 0x4, R20 ;  /* 0x000000041b1c7825 */ /* 0x000fe200078e0214 */
[----:B------:R-:W-:-:S06]  /*02d0*/  CS2R R20, SRZ ;  /* 0x0000000000147805 */ /* 0x000fcc000001ff00 */
[----:B------:R-:W3:Y:S01]  /*02e0*/  @!P0 LDG.E.EL.64 R20, desc[UR4][R28.64] ;  /* 0x000000041c148981 */ /* 0x000ee2000c2e1b00 */
[----:B-1----:R-:W-:Y:S01]  /*02f0*/  IMAD.WIDE R26, R23, 0x4, R16 ;  /* 0x00000004171a7825 */ /* 0x002fe200078e0210 */
[----:B------:R-:W-:-:S06]  /*0300*/  CS2R R16, SRZ ;  /* 0x0000000000107805 */ /* 0x000fcc000001ff00 */
[----:B------:R1:W5:Y:S01]  /*0310*/  @!P0 LDG.E.EL.64 R16, desc[UR4][R26.64] ;  /* 0x000000041a108981 */ /* 0x000362000c2e1b00 */
[----:B--2---:R-:W-:-:S13]  /*0320*/  FSETP.GEU.AND P1, PT, R6, 1.175494350822287508e-38, PT ;  /* 0x008000000600780b */ /* 0x004fda0003f2e000 */
[----:B------:R-:W-:-:S05]  /*0330*/  @!P1 FMUL R6, R6, 8388608 ;  /* 0x4b00000006069820 */ /* 0x000fca0000400000 */
[----:B------:R-:W-:-:S04]  /*0340*/  IADD3 R19, R6, -0x3f2aaaab, RZ ;  /* 0xc0d5555506137810 */ /* 0x000fc80007ffe0ff */
[----:B------:R-:W-:Y:S02]  /*0350*/  LOP3.LUT R19, R19, 0xff800000, RZ, 0xc0, !PT ;  /* 0xff80000013137812 */ /* 0x000fe400078ec0ff */
[----:B------:R-:W-:Y:S02]  /*0360*/  FSETP.GEU.AND P2, PT, R7, 1.175494350822287508e-38, PT ;  /* 0x008000000700780b */ /* 0x000fe40003f4e000 */
[----:B------:R-:W-:-:S05]  /*0370*/  IADD3 R23, R6, -R19, RZ ;  /* 0x8000001306177210 */ /* 0x000fca0007ffe0ff */
[----:B------:R-:W-:-:S04]  /*0380*/  FADD R23, R23, -1 ;  /* 0xbf80000017177421 */ /* 0x000fc80000000000 */
[----:B------:R-:W-:Y:S02]  /*0390*/  FFMA.FTZ R18, R23, -R22, 0.14084610342979431152 ;  /* 0x3e1039f617127423 */ /* 0x000fe40000010816 */
[----:B------:R-:W-:Y:S02]  /*03a0*/  @!P2 FMUL R7, R7, 8388608 ;  /* 0x4b0000000707a820 */ /* 0x000fe40000400000 */
[----:B------:R-:W-:Y:S02]  /*03b0*/  FFMA.FTZ R18, R23, R18, -0.12148627638816833496 ;  /* 0xbdf8cdcc17127423 */ /* 0x000fe40000010012 */
[----:B0-----:R-:W-:Y:S02]  /*03c0*/  VIADD R25, R7, 0xc0d55555 ;  /* 0xc0d5555507197836 */ /* 0x001fe40000000000 */
[----:B------:R-:W-:-:S04]  /*03d0*/  FFMA.FTZ R18, R23, R18, 0.13980610668659210205 ;  /* 0x3e0f295517127423 */ /* 0x000fc80000010012 */
[----:B------:R-:W-:Y:S01]  /*03e0*/  FFMA.FTZ R24, R23, R18, -0.16684235632419586182 ;  /* 0xbe2ad8b917187423 */ /* 0x000fe20000010012 */
[----:B------:R-:W-:-:S03]  /*03f0*/  LOP3.LUT R18, R25, 0xff800000, RZ, 0xc0, !PT ;  /* 0xff80000019127812 */ /* 0x000fc600078ec0ff */
[----:B------:R-:W-:Y:S01]  /*0400*/  FFMA.FTZ R24, R23, R24, 0.20012299716472625732 ;  /* 0x3e4ced0b17187423 */ /* 0x000fe20000010018 */
[----:B------:R-:W-:-:S03]  /*0410*/  IADD3 R25, R7, -R18, RZ ;  /* 0x8000001207197210 */ /* 0x000fc60007ffe0ff */
[----:B------:R-:W-:Y:S02]  /*0420*/  FFMA.FTZ R24, R23, R24, -0.24999669194221496582 ;  /* 0xbe7fff2217187423 */ /* 0x000fe40000010018 */
[----:B------:R-:W-:Y:S02]  /*0430*/  FADD R25, R25, -1 ;  /* 0xbf80000019197421 */ /* 0x000fe40000000000 */
[----:B------:R-:W-:Y:S02]  /*0440*/  FFMA.FTZ R24, R23, R24, 0.33333182334899902344 ;  /* 0x3eaaaa7817187423 */ /* 0x000fe40000010018 */
[----:B------:R-:W-:Y:S02]  /*0450*/  FFMA.FTZ R22, R25, -R22, 0.14084610342979431152 ;  /* 0x3e1039f619167423 */ /* 0x000fe40000010816 */
[----:B------:R-:W-:Y:S02]  /*0460*/  FFMA.FTZ R24, R23, R24, -0.5 ;  /* 0xbf00000017187423 */ /* 0x000fe40000010018 */
[----:B------:R-:W-:-:S02]  /*0470*/  FFMA.FTZ R22, R25, R22, -0.12148627638816833496 ;  /* 0xbdf8cdcc19167423 */ /* 0x000fc40000010016 */
[----:B------:R-:W-:Y:S02]  /*0480*/  FMUL R24, R23, R24 ;  /* 0x0000001817187220 */ /* 0x000fe40000400000 */
[----:B------:R-:W-:Y:S02]  /*0490*/  FFMA.FTZ R22, R25, R22, 0.13980610668659210205 ;  /* 0x3e0f295519167423 */ /* 0x000fe40000010016 */
[----:B------:R-:W-:Y:S02]  /*04a0*/  FFMA.FTZ R23, R23, R24, R23 ;  /* 0x0000001817177223 */ /* 0x000fe40000010017 */
[C---:B------:R-:W-:Y:S01]  /*04b0*/  FFMA.FTZ R24, R25.reuse, R22, -0.16684235632419586182 ;  /* 0xbe2ad8b919187423 */ /* 0x040fe20000010016 */
[----:B------:R-:W-:Y:S02]  /*04c0*/  I2FP.F32.S32 R22, R19 ;  /* 0x0000001300167245 */ /* 0x000fe40000201400 */
[----:B------:R-:W-:Y:S02]  /*04d0*/  FSEL R19, RZ, -23, P1 ;  /* 0xc1b80000ff137808 */ /* 0x000fe40000800000 */
[----:B------:R-:W-:Y:S01]  /*04e0*/  ISETP.GE.U32.AND P1, PT, R6, 0x7f800000, PT ;  /* 0x7f8000000600780c */ /* 0x000fe20003f26070 */
[----:B------:R-:W-:-:S02]  /*04f0*/  FFMA.FTZ R24, R25, R24, 0.20012299716472625732 ;  /* 0x3e4ced0b19187423 */ /* 0x000fc40000010018 */
[----:B------:R-:W-:Y:S02]  /*0500*/  FFMA.FTZ R22, R22, 1.1920928955078125e-07, R19 ;  /* 0x3400000016167823 */ /* 0x000fe40000010013 */
[----:B------:R-:W-:Y:S01]  /*0510*/  FFMA.FTZ R24, R25, R24, -0.24999669194221496582 ;  /* 0xbe7fff2219187423 */ /* 0x000fe20000010018 */
[----:B---3--:R-:W-:Y:S01]  /*0520*/  FSETP.NAN.AND P3, PT, R2, R2, PT ;  /* 0x000000020200720b */ /* 0x008fe20003f68000 */
[----:B------:R-:W-:-:S06]  /*0530*/  FFMA.FTZ R23, R22, 0.69314718246459960938, R23 ;  /* 0x3f31721816177823 */ /* 0x000fcc0000010017 */
[----:B-1----:R-:W-:Y:S01]  /*0540*/  @P1 MOV R27, 0x7f800000 ;  /* 0x7f800000001b1802 */ /* 0x002fe20000000f00 */
[----:B------:R-:W-:Y:S01]  /*0550*/  FFMA.FTZ R24, R25, R24, 0.33333182334899902344 ;  /* 0x3eaaaa7819187423 */ /* 0x000fe20000010018 */
[----:B------:R-:W-:-:S03]  /*0560*/  ISETP.GE.U32.AND P4, PT, R7, 0x7f800000, PT ;  /* 0x7f8000000700780c */ /* 0x000fc60003f86070 */
[C---:B------:R-:W-:Y:S01]  /*0570*/  @P1 FFMA.FTZ R23, R6.reuse, R27, +INF ;  /* 0x7f80000006171423 */ /* 0x040fe2000001001b */
[----:B------:R-:W-:Y:S01]  /*0580*/  FSETP.NEU.AND P5, PT, R6, RZ, PT ;  /* 0x000000ff0600720b */ /* 0x000fe20003fad000 */
[----:B------:R-:W-:Y:S01]  /*0590*/  FFMA.FTZ R24, R25, R24, -0.5 ;  /* 0xbf00000019187423 */ /* 0x000fe20000010018 */
[----:B------:R-:W-:Y:S01]  /*05a0*/  FSETP.NAN.AND P1, PT, R3, R3, PT ;  /* 0x000000030300720b */ /* 0x000fe20003f28000 */
[----:B------:R-:W-:Y:S01]  /*05b0*/  FADD R23, RZ, -R23 ;  /* 0x80000017ff177221 */ /* 0x000fe20000000000 */
[----:B------:R-:W-:Y:S01]  /*05c0*/  FSEL R19, RZ, -23, P2 ;  /* 0xc1b80000ff137808 */ /* 0x000fe20001000000 */
[----:B------:R-:W-:Y:S01]  /*05d0*/  FMUL R24, R25, R24 ;  /* 0x0000001819187220 */ /* 0x000fe20000400000 */
[----:B------:R-:W-:Y:S02]  /*05e0*/  I2FP.F32.S32 R18, R18 ;  /* 0x0000001200127245 */ /* 0x000fe40000201400 */
[-C--:B----4-:R-:W-:Y:S02]  /*05f0*/  FSETP.GT.AND P2, PT, R2, R8.reuse, PT ;  /* 0x000000080200720b */ /* 0x090fe40003f44000 */
[----:B------:R-:W-:Y:S01]  /*0600*/  FSEL R23, R23, +INF , P5 ;  /* 0x7f80000017177808 */ /* 0x000fe20002800000 */
[----:B------:R-:W-:Y:S01]  /*0610*/  FFMA.FTZ R18, R18, 1.1920928955078125e-07, R19 ;  /* 0x3400000012127823 */ /* 0x000fe20000010013 */
[----:B------:R-:W-:Y:S01]  /*0620*/  @!P3 FSEL R2, R2, R8, P2 ;  /* 0x000000080202b208 */ /* 0x000fe20001000000 */
[----:B------:R-:W-:Y:S01]  /*0630*/  FFMA.FTZ R25, R25, R24, R25 ;  /* 0x0000001819197223 */ /* 0x000fe20000010019 */
[----:B------:R-:W-:Y:S01]  /*0640*/  @P4 MOV R6, 0x7f800000 ;  /* 0x7f80000000064802 */ /* 0x000fe20000000f00 */
[----:B------:R-:W-:Y:S01]  /*0650*/  FADD R23, R23, R12 ;  /* 0x0000000c17177221 */ /* 0x000fe20000000000 */
[-C--:B------:R-:W-:Y:S01]  /*0660*/  FSETP.GT.AND P2, PT, R3, R9.reuse, PT ;  /* 0x000000090300720b */ /* 0x080fe20003f44000 */
[----:B------:R-:W-:Y:S01]  /*0670*/  FFMA.FTZ R18, R18, 0.69314718246459960938, R25 ;  /* 0x3f31721812127823 */ /* 0x000fe20000010019 */
[----:B-----5:R-:W-:Y:S01]  /*0680*/  FSETP.GT.AND P3, PT, R2, R10, PT ;  /* 0x0000000a0200720b */ /* 0x020fe20003f64000 */
[----:B------:R-:W-:Y:S01]  /*0690*/  FADD R14, R23, -R14 ;  /* 0x8000000e170e7221 */ /* 0x000fe20000000000 */
[----:B------:R-:W-:Y:S01]  /*06a0*/  @!P1 FSEL R3, R3, R9, P2 ;  /* 0x0000000903039208 */ /* 0x000fe20001000000 */
[----:B------:R-:W-:-:S02]  /*06b0*/  @P4 FFMA.FTZ R18, R7, R6, +INF ;  /* 0x7f80000007124423 */ /* 0x000fc40000010006 */
[----:B------:R-:W-:Y:S01]  /*06c0*/  FMUL R14, R14, 1.4426950216293334961 ;  /* 0x3fb8aa3b0e0e7820 */ /* 0x000fe20000400000 */
[----:B------:R-:W-:Y:S01]  /*06d0*/  FSETP.GT.AND P1, PT, R3, R11, PT ;  /* 0x0000000b0300720b */ /* 0x000fe20003f24000 */
[----:B------:R-:W-:Y:S01]  /*06e0*/  FADD R18, RZ, -R18 ;  /* 0x80000012ff127221 */ /* 0x000fe20000000000 */
[----:B------:R-:W-:Y:S02]  /*06f0*/  FSETP.NEU.AND P4, PT, R7, RZ, PT ;  /* 0x000000ff0700720b */ /* 0x000fe40003f8d000 */
[----:B------:R-:W-:Y:S02]  /*0700*/  FSETP.NAN.AND P2, PT, R2, R2, PT ;  /* 0x000000020200720b */ /* 0x000fe40003f48000 */
[----:B------:R-:W-:Y:S02]  /*0710*/  FSETP.GEU.AND P6, PT, R14, -126, PT ;  /* 0xc2fc00000e00780b */ /* 0x000fe40003fce000 */
[----:B------:R-:W-:Y:S02]  /*0720*/  FSEL R18, R18, +INF , P4 ;  /* 0x7f80000012127808 */ /* 0x000fe40002000000 */
[----:B------:R-:W-:-:S02]  /*0730*/  @!P3 FSEL R2, R2, R10, P2 ;  /* 0x0000000a0202b208 */ /* 0x000fc40001000000 */
[C---:B------:R-:W-:Y:S01]  /*0740*/  FSETP.NAN.AND P3, PT, R3.reuse, R3, PT ;  /* 0x000000030300720b */ /* 0x040fe20003f68000 */
[----:B------:R-:W-:Y:S01]  /*0750*/  FADD R18, R18, R13 ;  /* 0x0000000d12127221 */ /* 0x000fe20000000000 */
[----:B------:R-:W-:Y:S02]  /*0760*/  FSETP.GT.AND P2, PT, R2, R20, PT ;  /* 0x000000140200720b */ /* 0x000fe40003f44000 */
[----:B------:R-:W-:Y:S01]  /*0770*/  @!P1 FSEL R3, R3, R11, P3 ;  /* 0x0000000b03039208 */ /* 0x000fe20001800000 */
[----:B------:R-:W-:Y:S02]  /*0780*/  FADD R15, R18, -R15 ;  /* 0x8000000f120f7221 */ /* 0x000fe40000000000 */
[----:B------:R-:W-:Y:S01]  /*0790*/  @!P6 FMUL R14, R14, 0.5 ;  /* 0x3f0000000e0ee820 */ /* 0x000fe20000400000 */
[----:B------:R-:W-:Y:S01]  /*07a0*/  FSETP.GT.AND P4, PT, R3, R21, PT ;  /* 0x000000150300720b */ /* 0x000fe20003f84000 */
[----:B------:R-:W-:Y:S01]  /*07b0*/  FMUL R15, R15, 1.4426950216293334961 ;  /* 0x3fb8aa3b0f0f7820 */ /* 0x000fe20000400000 */
[----:B------:R-:W-:-:S03]  /*07c0*/  FSETP.NAN.AND P3, PT, R2, R2, PT ;  /* 0x000000020200720b */ /* 0x000fc60003f68000 */
[----:B------:R-:W0:Y:S01]  /*07d0*/  MUFU.EX2 R14, R14 ;  /* 0x0000000e000e7308 */ /* 0x000e220000000800 */
[----:B------:R-:W-:Y:S02]  /*07e0*/  FSETP.GEU.AND P1, PT, R15, -126, PT ;  /* 0xc2fc00000f00780b */ /* 0x000fe40003f2e000 */
[----:B------:R-:W-:Y:S02]  /*07f0*/  @!P2 FSEL R2, R2, R20, P3 ;  /* 0x000000140202a208 */ /* 0x000fe40001800000 */
[C---:B------:R-:W-:Y:S02]  /*0800*/  FSETP.NAN.AND P2, PT, R3.reuse, R3, PT ;  /* 0x000000030300720b */ /* 0x040fe40003f48000 */
[----:B------:R-:W-:Y:S02]  /*0810*/  FSETP.GT.AND P5, PT, |R16|, 8.50705917302346158658e+37, PT ;  /* 0x7e8000001000780b */ /* 0x000fe40003fa4200 */
[----:B------:R-:W-:Y:S01]  /*0820*/  @!P4 FSEL R3, R3, R21, P2 ;  /* 0x000000150303c208 */ /* 0x000fe20001000000 */
[----:B------:R-:W-:Y:S01]  /*0830*/  FADD R2, -R2, R12 ;  /* 0x0000000c02027221 */ /* 0x000fe20000000100 */
[----:B------:R-:W-:-:S03]  /*0840*/  FSETP.GT.AND P4, PT, |R17|, 8.50705917302346158658e+37, PT ;  /* 0x7e8000001100780b */ /* 0x000fc60003f84200 */
[----:B------:R-:W-:Y:S01]  /*0850*/  FADD R3, -R3, R13 ;  /* 0x0000000d03037221 */ /* 0x000fe20000000100 */
[----:B------:R-:W-:Y:S01]  /*0860*/  @!P1 FMUL R15, R15, 0.5 ;  /* 0x3f0000000f0f9820 */ /* 0x000fe20000400000 */
[----:B------:R-:W-:Y:S01]  /*0870*/  FSETP.GEU.AND P3, PT, |R16|, 1.175494350822287508e-38, PT ;  /* 0x008000001000780b */ /* 0x000fe20003f6e200 */
[----:B------:R-:W-:Y:S01]  /*0880*/  FMUL R6, R2, 1.4426950216293334961 ;  /* 0x3fb8aa3b02067820 */ /* 0x000fe20000400000 */
[----:B------:R-:W-:Y:S01]  /*0890*/  FSETP.GEU.AND P2, PT, |R17|, 1.175494350822287508e-38, PT ;  /* 0x008000001100780b */ /* 0x000fe20003f4e200 */
[----:B0-----:R-:W-:Y:S01]  /*08a0*/  @!P6 FMUL R14, R14, R14 ;  /* 0x0000000e0e0ee220 */ /* 0x001fe20000400000 */
[----:B------:R-:W-:Y:S01]  /*08b0*/  FMUL R7, R3, 1.4426950216293334961 ;  /* 0x3fb8aa3b03077820 */ /* 0x000fe20000400000 */
[----:B------:R-:W-:Y:S01]  /*08c0*/  @P5 FMUL R16, R16, 0.25 ;  /* 0x3e80000010105820 */ /* 0x000fe20000400000 */
[----:B------:R-:W0:Y:S01]  /*08d0*/  MUFU.EX2 R15, R15 ;  /* 0x0000000f000f7308 */ /* 0x000e220000000800 */
[----:B------:R-:W-:Y:S01]  /*08e0*/  @P5 FMUL R14, R14, 0.25 ;  /* 0x3e8000000e0e5820 */ /* 0x000fe20000400000 */
[----:B------:R-:W-:-:S02]  /*08f0*/  FSETP.GEU.AND P6, PT, R6, -126, PT ;  /* 0xc2fc00000600780b */ /* 0x000fc40003fce000 */
[----:B------:R-:W-:Y:S01]  /*0900*/  FSETP.GEU.AND P5, PT, R7, -126, PT ;  /* 0xc2fc00000700780b */ /* 0x000fe20003fae000 */
[----:B------:R-:W-:Y:S02]  /*0910*/  @P4 FMUL R17, R17, 0.25 ;  /* 0x3e80000011114820 */ /* 0x000fe40000400000 */
[----:B------:R-:W-:Y:S02]  /*0920*/  @!P3 FMUL R16, R16, 16777216 ;  /* 0x4b8000001010b820 */ /* 0x000fe40000400000 */
[----:B------:R-:W-:Y:S02]  /*0930*/  @!P2 FMUL R17, R17, 16777216 ;  /* 0x4b8000001111a820 */ /* 0x000fe40000400000 */
[----:B------:R-:W1:Y:S04]  /*0940*/  MUFU.RCP R3, R16 ;  /* 0x0000001000037308 */ /* 0x000e680000001000 */
[----:B------:R-:W-:Y:S01]  /*0950*/  @!P6 FMUL R6, R6, 0.5 ;  /* 0x3f0000000606e820 */ /* 0x000fe20000400000 */
[----:B0-----:R-:W-:Y:S01]  /*0960*/  @!P1 FMUL R15, R15, R15 ;  /* 0x0000000f0f0f9220 */ /* 0x001fe20000400000 */
[----:B------:R-:W-:-:S02]  /*0970*/  @!P5 FMUL R7, R7, 0.5 ;  /* 0x3f0000000707d820 */ /* 0x000fc40000400000 */
[----:B------:R-:W0:Y:S01]  /*0980*/  MUFU.RCP R2, R17 ;  /* 0x0000001100027308 */ /* 0x000e220000001000 */
[----:B------:R-:W-:Y:S01]  /*0990*/  @P4 FMUL R15, R15, 0.25 ;  /* 0x3e8000000f0f4820 */ /* 0x000fe20000400000 */
[----:B------:R-:W-:-:S03]  /*09a0*/  @!P3 FMUL R14, R14, 16777216 ;  /* 0x4b8000000e0eb820 */ /* 0x000fc60000400000 */
[----:B------:R-:W-:-:S03]  /*09b0*/  @!P2 FMUL R15, R15, 16777216 ;  /* 0x4b8000000f0fa820 */ /* 0x000fc60000400000 */
[----:B------:R-:W2:Y:S01]  /*09c0*/  MUFU.EX2 R6, R6 ;  /* 0x0000000600067308 */ /* 0x000ea20000000800 */
[----:B-1----:R-:W-:-:S07]  /*09d0*/  FMUL R14, R3, R14 ;  /* 0x0000000e030e7220 */ /* 0x002fce0000400000 */
[----:B------:R-:W1:Y:S01]  /*09e0*/  MUFU.EX2 R7, R7 ;  /* 0x0000000700077308 */ /* 0x000e620000000800 */
[----:B0-----:R-:W-:Y:S01]  /*09f0*/  FMUL R15, R2, R15 ;  /* 0x0000000f020f7220 */ /* 0x001fe20000400000 */
[----:B------:R-:W-:Y:S02]  /*0a00*/  SHF.R.S32.HI R3, RZ, 0x1f, R0 ;  /* 0x0000001fff037819 */ /* 0x000fe40000011400 */
[C---:B------:R-:W-:Y:S02]  /*0a10*/  LEA R2, P1, R0.reuse, UR6, 0x2 ;  /* 0x0000000600027c11 */ /* 0x040fe4000f8210ff */
[----:B------:R0:W-:Y:S02]  /*0a20*/  @!P0 STG.E.64 desc[UR4][R4.64], R14 ;  /* 0x0000000e04008986 */ /* 0x0001e4000c101b04 */
[----:B------:R-:W-:Y:S01]  /*0a30*/  LEA.HI.X R3, R0, UR7, R3, 0x2, P1 ;  /* 0x0000000700037c11 */ /* 0x000fe200088f1403 */
[----:B--2---:R-:W-:Y:S01]  /*0a40*/  @!P6 FMUL R6, R6, R6 ;  /* 0x000000060606e220 */ /* 0x004fe20000400000 */
[----:B-1----:R-:W-:Y:S01]  /*0a50*/  @!P5 FMUL R7, R7, R7 ;  /* 0x000000070707d220 */ /* 0x002fe20000400000 */
[----:B0-----:R-:W-:Y:S06]  /*0a60*/  @P0 EXIT ;  /* 0x000000000000094d */ /* 0x001fec0003800000 */
[----:B------:R-:W-:Y:S01]  /*0a70*/  STG.E.64 desc[UR4][R2.64], R6 ;  /* 0x0000000602007986 */ /* 0x000fe2000c101b04 */
[----:B------:R-:W-:Y:S05]  /*0a80*/  EXIT ;  /* 0x000000000000794d */ /* 0x000fea0003800000 */
.L_x_0:
[----:B------:R-:W-:-:S00]  /*0a90*/  BRA `(.L_x_0) ;  /* 0xfffffffc00fc7947 */ /* 0x000fc0000383ffff */
[----:B------:R-:W-:-:S00]  /*0aa0*/  NOP ;  /* 0x0000000000007918 */ /* 0x000fc00000000000 */
        /* <DEDUP_REMOVED lines=13> */
.L_x_1:


//--------------------- .nv.global.init           --------------------------
	.section	.nv.global.init,"aw",@progbits
.nv.global.init:
	.type		_$_str,@object
	.size		_$_str,(.L_0 - _$_str)
_$_str:
        /*0000*/ 	.byte	0x5f, 0x5f, 0x43, 0x55, 0x44, 0x41, 0x5f, 0x46, 0x54, 0x5a, 0x00
.L_0:


//--------------------- .nv.constant0.triton_poi_fused__softmax_add_log_neg_2 --------------------------
	.section	.nv.constant0.triton_poi_fused__softmax_add_log_neg_2,"a",@progbits
	.sectionflags	@""
	.align	4
.nv.constant0.triton_poi_fused__softmax_add_log_neg_2:
	.zero		572
